//
// Generated by NVIDIA NVVM Compiler
//
// Compiler Build ID: CL-36424714
// Cuda compilation tools, release 13.0, V13.0.88
// Based on NVVM 20.0.0
//

.version 9.0
.target sm_100
.address_size 64

	// .globl	_Z4add2Pi

.visible .entry _Z4add2Pi(
	.param .u64 .ptr .align 1 _Z4add2Pi_param_0
)
{
	.reg .b32 	%r<3>;
	.reg .b64 	%rd<3>;

	ld.param.u64 	%rd1, [_Z4add2Pi_param_0];
	cvta.to.global.u64 	%rd2, %rd1;
	ld.global.u32 	%r1, [%rd2];
	add.s32 	%r2, %r1, 285;
	st.global.u32 	[%rd2], %r2;
	ret;

}


// ===== COMPILED SASS (sm_100) =====

	.target	sm_100

	.elftype	@"ET_EXEC"


//--------------------- .note.nv.tkinfo           --------------------------
	.section	.note.nv.tkinfo,"",@"SHT_NOTE"
	.sectionflags	@"SHF_NOTE_NV_TKINFO"
	.tkinfo
        /*0018*/ 	.word	0x00000002
        /*0030*/ 	.string	""
        /*0030*/ 	.string	"ptxas"
        /*0030*/ 	.string	"Cuda compilation tools, release 13.0, V13.0.88"
        /*0030*/ 	.string	"Build cuda_13.0.r13.0/compiler.36424714_0"
        /*0030*/ 	.string	"-arch sm_100 -m 64 "



//--------------------- .note.nv.cuinfo           --------------------------
	.section	.note.nv.cuinfo,"",@"SHT_NOTE"
	.sectionflags	@"SHF_NOTE_NV_CUINFO"
        /*0018*/ 	.short	0x0002
        /*001a*/ 	.short	0x0064
        /*001c*/ 	.short	0x0082
	.zero		2


//--------------------- .nv.info                  --------------------------
	.section	.nv.info,"",@"SHT_CUDA_INFO"
	.align	4


	//----- nvinfo : EIATTR_REGCOUNT
	.align		4
        /*0000*/ 	.byte	0x04, 0x2f
        /*0002*/ 	.short	(.L_1 - .L_0)
	.align		4
.L_0:
        /*0004*/ 	.word	index@(_Z4add2Pi)
        /*0008*/ 	.word	0x00000008


	//----- nvinfo : EIATTR_FRAME_SIZE
	.align		4
.L_1:
        /*000c*/ 	.byte	0x04, 0x11
        /*000e*/ 	.short	(.L_3 - .L_2)
	.align		4
.L_2:
        /*0010*/ 	.word	index@(_Z4add2Pi)
        /*0014*/ 	.word	0x00000000


	//----- nvinfo : EIATTR_MIN_STACK_SIZE
	.align		4
.L_3:
        /*0018*/ 	.byte	0x04, 0x12
        /*001a*/ 	.short	(.L_5 - .L_4)
	.align		4
.L_4:
        /*001c*/ 	.word	index@(_Z4add2Pi)
        /*0020*/ 	.word	0x00000000
.L_5:


//--------------------- .nv.compat                --------------------------
	.section	.nv.compat,"",@"SHT_CUDA_COMPAT_INFO"
	.align	4
        /*0000*/ 	.byte	0x02, 0x09, 0x00, 0x00, 0x02, 0x02, 0x01, 0x00, 0x02, 0x05, 0x05, 0x00, 0x03, 0x07, 0x01, 0x01
        /*0010*/ 	.byte	0x02, 0x03, 0x00, 0x00, 0x02, 0x06, 0x01, 0x00, 0x04, 0x0b, 0x08, 0x00, 0x09, 0x00, 0x00, 0x00
        /*0020*/ 	.byte	0x00, 0x00, 0x00, 0x00


//--------------------- .nv.info._Z4add2Pi        --------------------------
	.section	.nv.info._Z4add2Pi,"",@"SHT_CUDA_INFO"
	.sectionflags	@""
	.align	4


	//----- nvinfo : EIATTR_CUDA_API_VERSION
	.align		4
        /*0000*/ 	.byte	0x04, 0x37
        /*0002*/ 	.short	(.L_7 - .L_6)
.L_6:
        /*0004*/ 	.word	0x00000082


	//----- nvinfo : EIATTR_KPARAM_INFO
	.align		4
.L_7:
        /*0008*/ 	.byte	0x04, 0x17
        /*000a*/ 	.short	(.L_9 - .L_8)
.L_8:
        /*000c*/ 	.word	0x00000000
        /*0010*/ 	.short	0x0000
        /*0012*/ 	.short	0x0000
        /*0014*/ 	.byte	0x00, 0xf5, 0x21, 0x00


	//----- nvinfo : EIATTR_SPARSE_MMA_MASK
	.align		4
.L_9:
        /*0018*/ 	.byte	0x03, 0x50
        /*001a*/ 	.short	0x0000


	//----- nvinfo : EIATTR_MAXREG_COUNT
	.align		4
        /*001c*/ 	.byte	0x03, 0x1b
        /*001e*/ 	.short	0x00ff


	//----- nvinfo : EIATTR_MERCURY_ISA_VERSION
	.align		4
        /*0020*/ 	.byte	0x03, 0x5f
        /*0022*/ 	.short	0x0101


	//----- nvinfo : EIATTR_VRC_CTA_INIT_COUNT
	.align		4
        /*0024*/ 	.byte	0x02, 0x4a
	.zero		1
	.zero		1


	//----- nvinfo : EIATTR_EXIT_INSTR_OFFSETS
	.align		4
        /*0028*/ 	.byte	0x04, 0x1c
        /*002a*/ 	.short	(.L_11 - .L_10)


	//   ....[0]....
.L_10:
        /*002c*/ 	.word	0x00000060


	//----- nvinfo : EIATTR_CBANK_PARAM_SIZE
	.align		4
.L_11:
        /*0030*/ 	.byte	0x03, 0x19
        /*0032*/ 	.short	0x0008


	//----- nvinfo : EIATTR_PARAM_CBANK
	.align		4
        /*0034*/ 	.byte	0x04, 0x0a
        /*0036*/ 	.short	(.L_13 - .L_12)
	.align		4
.L_12:
        /*0038*/ 	.word	index@(.nv.constant0._Z4add2Pi)
        /*003c*/ 	.short	0x0380
        /*003e*/ 	.short	0x0008


	//----- nvinfo : EIATTR_SW_WAR
	.align		4
.L_13:
        /*0040*/ 	.byte	0x04, 0x36
        /*0042*/ 	.short	(.L_15 - .L_14)
.L_14:
        /*0044*/ 	.word	0x00000008
.L_15:


//--------------------- .nv.callgraph             --------------------------
	.section	.nv.callgraph,"",@"SHT_CUDA_CALLGRAPH"
	.align	4
	.sectionentsize	8
	.align		4
        /*0000*/ 	.word	0x00000000
	.align		4
        /*0004*/ 	.word	0xffffffff
	.align		4
        /*0008*/ 	.word	0x00000000
	.align		4
        /*000c*/ 	.word	0xfffffffe
	.align		4
        /*0010*/ 	.word	0x00000000
	.align		4
        /*0014*/ 	.word	0xfffffffd
	.align		4
        /*0018*/ 	.word	0x00000000
	.align		4
        /*001c*/ 	.word	0xfffffffc


//--------------------- .text._Z4add2Pi           --------------------------
	.section	.text._Z4add2Pi,"ax",@progbits
	.align	128
        .global         _Z4add2Pi
        .type           _Z4add2Pi,@function
        .size           _Z4add2Pi,(.L_x_1 - _Z4add2Pi)
        .other          _Z4add2Pi,@"STO_CUDA_ENTRY STV_DEFAULT"
_Z4add2Pi:
.text._Z4add2Pi:
[----:B------:R-:W-:Y:S08]  /*0000*/  LDC R1, c[0x0][0x37c] ;  /* 0x0000df00ff017b82 */ /* 0x000ff00000000800 */
[----:B------:R-:W0:Y:S01]  /*0010*/  LDC.64 R2, c[0x0][0x380] ;  /* 0x0000e000ff027b82 */ /* 0x000e220000000a00 */
[----:B------:R-:W0:Y:S02]  /*0020*/  LDCU.64 UR4, c[0x0][0x358] ;  /* 0x00006b00ff0477ac */ /* 0x000e240008000a00 */
[----:B0-----:R-:W2:Y:S02]  /*0030*/  LDG.E R0, desc[UR4][R2.64] ;  /* 0x0000000402007981 */ /* 0x001ea4000c1e1900 */
[----:B--2---:R-:W-:-:S05]  /*0040*/  IADD3 R5, PT, PT, R0, 0x11d, RZ ;  /* 0x0000011d00057810 */ /* 0x004fca0007ffe0ff */
[----:B------:R-:W-:Y:S01]  /*0050*/  STG.E desc[UR4][R2.64], R5 ;  /* 0x0000000502007986 */ /* 0x000fe2000c101904 */
[----:B------:R-:W-:Y:S05]  /*0060*/  EXIT ;  /* 0x000000000000794d */ /* 0x000fea0003800000 */
.L_x_0:
[----:B------:R-:W-:-:S00]  /*0070*/  BRA `(.L_x_0) ;  /* 0xfffffffc00fc7947 */ /* 0x000fc0000383ffff */
[----:B------:R-:W-:-:S00]  /*0080*/  NOP ;  /* 0x0000000000007918 */ /* 0x000fc00000000000 */
[----:B------:R-:W-:-:S00]  /*0090*/  NOP ;  /* 0x0000000000007918 */ /* 0x000fc00000000000 */
[----:B------:R-:W-:-:S00]  /*00a0*/  NOP ;  /* 0x0000000000007918 */ /* 0x000fc00000000000 */
[----:B------:R-:W-:-:S00]  /*00b0*/  NOP ;  /* 0x0000000000007918 */ /* 0x000fc00000000000 */
[----:B------:R-:W-:-:S00]  /*00c0*/  NOP ;  /* 0x0000000000007918 */ /* 0x000fc00000000000 */
[----:B------:R-:W-:-:S00]  /*00d0*/  NOP ;  /* 0x0000000000007918 */ /* 0x000fc00000000000 */
[----:B------:R-:W-:-:S00]  /*00e0*/  NOP ;  /* 0x0000000000007918 */ /* 0x000fc00000000000 */
[----:B------:R-:W-:-:S00]  /*00f0*/  NOP ;  /* 0x0000000000007918 */ /* 0x000fc00000000000 */
.L_x_1:


//--------------------- .nv.shared.reserved.0     --------------------------
	.section	.nv.shared.reserved.0,"aw",@nobits
	.weak		__nv_reservedSMEM_offset_0_alias
	.size		__nv_reservedSMEM_offset_0_alias, 0, 64
	.other		__nv_reservedSMEM_offset_0_alias,@"STO_CUDA_RESERVED_SHARED STV_DEFAULT"
__nv_reservedSMEM_offset_0_alias:
	.zero		0
	.zero		64


//--------------------- .nv.constant0._Z4add2Pi   --------------------------
	.section	.nv.constant0._Z4add2Pi,"a",@progbits
	.sectionflags	@""
	.align	4
.nv.constant0._Z4add2Pi:
	.zero		904


//--------------------- SYMBOLS --------------------------

	.type		.nv.reservedSmem.offset0,@object
	.size		.nv.reservedSmem.offset0,0x4
